//
// Generated by NVIDIA NVVM Compiler
//
// Compiler Build ID: CL-36424714
// Cuda compilation tools, release 13.0, V13.0.88
// Based on NVVM 20.0.0
//

.version 9.0
.target sm_100
.address_size 64

	// .globl	_Z6kernelimPVmPf
.extern .func  (.param .b32 func_retval0) vprintf
(
	.param .b64 vprintf_param_0,
	.param .b64 vprintf_param_1
)
;
.global .align 1 .b8 $str[10] = {32, 73, 32, 97, 109, 32, 37, 100, 10};

.visible .entry _Z6kernelimPVmPf(
	.param .u32 _Z6kernelimPVmPf_param_0,
	.param .u64 _Z6kernelimPVmPf_param_1,
	.param .u64 .ptr .align 1 _Z6kernelimPVmPf_param_2,
	.param .u64 .ptr .align 1 _Z6kernelimPVmPf_param_3
)
{
	.local .align 8 .b8 	__local_depot0[8];
	.reg .b64 	%SP;
	.reg .b64 	%SPL;
	.reg .pred 	%p<10>;
	.reg .b32 	%r<33>;
	.reg .b32 	%f<5>;
	.reg .b64 	%rd<53>;

	mov.u64 	%SPL, __local_depot0;
	cvta.local.u64 	%SP, %SPL;
	ld.param.u32 	%r10, [_Z6kernelimPVmPf_param_0];
	add.u64 	%rd12, %SP, 0;
	add.u64 	%rd13, %SPL, 0;
	mov.u32 	%r11, %ctaid.x;
	mov.u32 	%r12, %ctaid.y;
	mov.u32 	%r13, %nctaid.x;
	mad.lo.s32 	%r14, %r12, %r13, %r11;
	mov.u32 	%r15, %ntid.x;
	mov.u32 	%r16, %ntid.y;
	mov.u32 	%r17, %tid.y;
	mov.u32 	%r18, %tid.x;
	mad.lo.s32 	%r19, %r14, %r16, %r17;
	mad.lo.s32 	%r20, %r19, %r15, %r18;
	st.local.u32 	[%rd13], %r20;
	mov.u64 	%rd14, $str;
	cvta.global.u64 	%rd15, %rd14;
	{ // callseq 0, 0
	.param .b64 param0;
	st.param.b64 	[param0], %rd15;
	.param .b64 param1;
	st.param.b64 	[param1], %rd12;
	.param .b32 retval0;
	call.uni (retval0), 
	vprintf, 
	(
	param0, 
	param1
	);
	ld.param.b32 	%r21, [retval0];
	} // callseq 0
	setp.eq.s32 	%p1, %r10, 0;
	mov.f32 	%f4, 0f00000000;
	@%p1 bra 	$L__BB0_14;
	ld.param.u32 	%r26, [_Z6kernelimPVmPf_param_0];
	setp.lt.u32 	%p2, %r26, 16;
	@%p2 bra 	$L__BB0_4;
	ld.param.u32 	%r27, [_Z6kernelimPVmPf_param_0];
	and.b32  	%r23, %r27, -16;
	neg.s32 	%r31, %r23;
$L__BB0_3:
	.pragma "nounroll";
	ld.param.u64 	%rd46, [_Z6kernelimPVmPf_param_2];
	cvta.to.global.u64 	%rd17, %rd46;
	ld.volatile.global.u64 	%rd18, [%rd17];
	ld.volatile.global.u64 	%rd19, [%rd17];
	ld.volatile.global.u64 	%rd20, [%rd17];
	ld.volatile.global.u64 	%rd21, [%rd17];
	ld.volatile.global.u64 	%rd22, [%rd17];
	ld.volatile.global.u64 	%rd23, [%rd17];
	ld.volatile.global.u64 	%rd24, [%rd17];
	ld.volatile.global.u64 	%rd25, [%rd17];
	ld.volatile.global.u64 	%rd26, [%rd17];
	ld.volatile.global.u64 	%rd27, [%rd17];
	ld.volatile.global.u64 	%rd28, [%rd17];
	ld.volatile.global.u64 	%rd29, [%rd17];
	ld.volatile.global.u64 	%rd30, [%rd17];
	ld.volatile.global.u64 	%rd31, [%rd17];
	ld.volatile.global.u64 	%rd32, [%rd17];
	ld.volatile.global.u64 	%rd52, [%rd17];
	add.s32 	%r31, %r31, 16;
	setp.ne.s32 	%p3, %r31, 0;
	@%p3 bra 	$L__BB0_3;
$L__BB0_4:
	ld.param.u32 	%r28, [_Z6kernelimPVmPf_param_0];
	and.b32  	%r4, %r28, 15;
	setp.eq.s32 	%p4, %r4, 0;
	@%p4 bra 	$L__BB0_13;
	ld.param.u64 	%rd47, [_Z6kernelimPVmPf_param_2];
	ld.param.u32 	%r29, [_Z6kernelimPVmPf_param_0];
	cvta.to.global.u64 	%rd3, %rd47;
	and.b32  	%r5, %r29, 7;
	setp.lt.u32 	%p5, %r4, 8;
	@%p5 bra 	$L__BB0_7;
	ld.volatile.global.u64 	%rd34, [%rd3];
	ld.volatile.global.u64 	%rd35, [%rd3];
	ld.volatile.global.u64 	%rd36, [%rd3];
	ld.volatile.global.u64 	%rd37, [%rd3];
	ld.volatile.global.u64 	%rd38, [%rd3];
	ld.volatile.global.u64 	%rd39, [%rd3];
	ld.volatile.global.u64 	%rd40, [%rd3];
	ld.volatile.global.u64 	%rd52, [%rd3];
$L__BB0_7:
	setp.eq.s32 	%p6, %r5, 0;
	@%p6 bra 	$L__BB0_13;
	ld.param.u32 	%r30, [_Z6kernelimPVmPf_param_0];
	and.b32  	%r6, %r30, 3;
	setp.lt.u32 	%p7, %r5, 4;
	@%p7 bra 	$L__BB0_10;
	ld.volatile.global.u64 	%rd42, [%rd3];
	ld.volatile.global.u64 	%rd43, [%rd3];
	ld.volatile.global.u64 	%rd44, [%rd3];
	ld.volatile.global.u64 	%rd52, [%rd3];
$L__BB0_10:
	setp.eq.s32 	%p8, %r6, 0;
	@%p8 bra 	$L__BB0_13;
	neg.s32 	%r32, %r6;
$L__BB0_12:
	.pragma "nounroll";
	ld.volatile.global.u64 	%rd52, [%rd3];
	add.s32 	%r32, %r32, 1;
	setp.ne.s32 	%p9, %r32, 0;
	@%p9 bra 	$L__BB0_12;
$L__BB0_13:
	cvt.u32.u64 	%r24, %rd52;
	add.s32 	%r25, %r24, 666;
	cvt.rn.f32.s32 	%f4, %r25;
$L__BB0_14:
	ld.param.u64 	%rd48, [_Z6kernelimPVmPf_param_3];
	cvta.to.global.u64 	%rd45, %rd48;
	st.global.f32 	[%rd45], %f4;
	ret;

}


// ===== COMPILED SASS (sm_100) =====

	.target	sm_100

	.elftype	@"ET_EXEC"


//--------------------- .note.nv.tkinfo           --------------------------
	.section	.note.nv.tkinfo,"",@"SHT_NOTE"
	.sectionflags	@"SHF_NOTE_NV_TKINFO"
	.tkinfo
        /*0018*/ 	.word	0x00000002
        /*0030*/ 	.string	""
        /*0030*/ 	.string	"ptxas"
        /*0030*/ 	.string	"Cuda compilation tools, release 13.0, V13.0.88"
        /*0030*/ 	.string	"Build cuda_13.0.r13.0/compiler.36424714_0"
        /*0030*/ 	.string	"-arch sm_100 -m 64 "



//--------------------- .note.nv.cuinfo           --------------------------
	.section	.note.nv.cuinfo,"",@"SHT_NOTE"
	.sectionflags	@"SHF_NOTE_NV_CUINFO"
        /*0018*/ 	.short	0x0002
        /*001a*/ 	.short	0x0064
        /*001c*/ 	.short	0x0082
	.zero		2


//--------------------- .nv.info                  --------------------------
	.section	.nv.info,"",@"SHT_CUDA_INFO"
	.align	4


	//----- nvinfo : EIATTR_REGCOUNT
	.align		4
        /*0000*/ 	.byte	0x04, 0x2f
        /*0002*/ 	.short	(.L_2 - .L_1)
	.align		4
.L_1:
        /*0004*/ 	.word	index@(_Z6kernelimPVmPf)
        /*0008*/ 	.word	0x00000020


	//----- nvinfo : EIATTR_FRAME_SIZE
	.align		4
.L_2:
        /*000c*/ 	.byte	0x04, 0x11
        /*000e*/ 	.short	(.L_4 - .L_3)
	.align		4
.L_3:
        /*0010*/ 	.word	index@(_Z6kernelimPVmPf)
        /*0014*/ 	.word	0x00000008


	//----- nvinfo : EIATTR_MIN_STACK_SIZE
	.align		4
.L_4:
        /*0018*/ 	.byte	0x04, 0x12
        /*001a*/ 	.short	(.L_6 - .L_5)
	.align		4
.L_5:
        /*001c*/ 	.word	index@(_Z6kernelimPVmPf)
        /*0020*/ 	.word	0x00000008
.L_6:


//--------------------- .nv.compat                --------------------------
	.section	.nv.compat,"",@"SHT_CUDA_COMPAT_INFO"
	.align	4
        /*0000*/ 	.byte	0x02, 0x09, 0x00, 0x00, 0x02, 0x02, 0x01, 0x00, 0x02, 0x05, 0x05, 0x00, 0x03, 0x07, 0x01, 0x01
        /*0010*/ 	.byte	0x02, 0x03, 0x00, 0x00, 0x02, 0x06, 0x01, 0x00, 0x04, 0x0b, 0x08, 0x00, 0x09, 0x00, 0x00, 0x00
        /*0020*/ 	.byte	0x00, 0x00, 0x00, 0x00


//--------------------- .nv.info._Z6kernelimPVmPf --------------------------
	.section	.nv.info._Z6kernelimPVmPf,"",@"SHT_CUDA_INFO"
	.sectionflags	@""
	.align	4


	//----- nvinfo : EIATTR_CUDA_API_VERSION
	.align		4
        /*0000*/ 	.byte	0x04, 0x37
        /*0002*/ 	.short	(.L_8 - .L_7)
.L_7:
        /*0004*/ 	.word	0x00000082


	//----- nvinfo : EIATTR_KPARAM_INFO
	.align		4
.L_8:
        /*0008*/ 	.byte	0x04, 0x17
        /*000a*/ 	.short	(.L_10 - .L_9)
.L_9:
        /*000c*/ 	.word	0x00000000
        /*0010*/ 	.short	0x0003
        /*0012*/ 	.short	0x0018
        /*0014*/ 	.byte	0x00, 0xf5, 0x21, 0x00


	//----- nvinfo : EIATTR_KPARAM_INFO
	.align		4
.L_10:
        /*0018*/ 	.byte	0x04, 0x17
        /*001a*/ 	.short	(.L_12 - .L_11)
.L_11:
        /*001c*/ 	.word	0x00000000
        /*0020*/ 	.short	0x0002
        /*0022*/ 	.short	0x0010
        /*0024*/ 	.byte	0x00, 0xf5, 0x21, 0x00


	//----- nvinfo : EIATTR_KPARAM_INFO
	.align		4
.L_12:
        /*0028*/ 	.byte	0x04, 0x17
        /*002a*/ 	.short	(.L_14 - .L_13)
.L_13:
        /*002c*/ 	.word	0x00000000
        /*0030*/ 	.short	0x0001
        /*0032*/ 	.short	0x0008
        /*0034*/ 	.byte	0x00, 0xf0, 0x21, 0x00


	//----- nvinfo : EIATTR_KPARAM_INFO
	.align		4
.L_14:
        /*0038*/ 	.byte	0x04, 0x17
        /*003a*/ 	.short	(.L_16 - .L_15)
.L_15:
        /*003c*/ 	.word	0x00000000
        /*0040*/ 	.short	0x0000
        /*0042*/ 	.short	0x0000
        /*0044*/ 	.byte	0x00, 0xf0, 0x11, 0x00


	//----- nvinfo : EIATTR_SPARSE_MMA_MASK
	.align		4
.L_16:
        /*0048*/ 	.byte	0x03, 0x50
        /*004a*/ 	.short	0x0000


	//----- nvinfo : EIATTR_MAXREG_COUNT
	.align		4
        /*004c*/ 	.byte	0x03, 0x1b
        /*004e*/ 	.short	0x00ff


	//----- nvinfo : EIATTR_EXTERNS
	.align		4
        /*0050*/ 	.byte	0x04, 0x0f
        /*0052*/ 	.short	(.L_18 - .L_17)


	//   ....[0]....
	.align		4
.L_17:
        /*0054*/ 	.word	index@(vprintf)


	//----- nvinfo : EIATTR_MERCURY_ISA_VERSION
	.align		4
.L_18:
        /*0058*/ 	.byte	0x03, 0x5f
        /*005a*/ 	.short	0x0101


	//----- nvinfo : EIATTR_VRC_CTA_INIT_COUNT
	.align		4
        /*005c*/ 	.byte	0x02, 0x4a
	.zero		1
	.zero		1


	//----- nvinfo : EIATTR_SYSCALL_OFFSETS
	.align		4
        /*0060*/ 	.byte	0x04, 0x46
        /*0062*/ 	.short	(.L_20 - .L_19)


	//   ....[0]....
.L_19:
        /*0064*/ 	.word	0x00000170


	//----- nvinfo : EIATTR_EXIT_INSTR_OFFSETS
	.align		4
.L_20:
        /*0068*/ 	.byte	0x04, 0x1c
        /*006a*/ 	.short	(.L_22 - .L_21)


	//   ....[0]....
.L_21:
        /*006c*/ 	.word	0x00000940


	//----- nvinfo : EIATTR_CRS_STACK_SIZE
	.align		4
.L_22:
        /*0070*/ 	.byte	0x04, 0x1e
        /*0072*/ 	.short	(.L_24 - .L_23)
.L_23:
        /*0074*/ 	.word	0x00000000


	//----- nvinfo : EIATTR_CBANK_PARAM_SIZE
	.align		4
.L_24:
        /*0078*/ 	.byte	0x03, 0x19
        /*007a*/ 	.short	0x0020


	//----- nvinfo : EIATTR_PARAM_CBANK
	.align		4
        /*007c*/ 	.byte	0x04, 0x0a
        /*007e*/ 	.short	(.L_26 - .L_25)
	.align		4
.L_25:
        /*0080*/ 	.word	index@(.nv.constant0._Z6kernelimPVmPf)
        /*0084*/ 	.short	0x0380
        /*0086*/ 	.short	0x0020


	//----- nvinfo : EIATTR_SW_WAR
	.align		4
.L_26:
        /*0088*/ 	.byte	0x04, 0x36
        /*008a*/ 	.short	(.L_28 - .L_27)
.L_27:
        /*008c*/ 	.word	0x00000008
.L_28:


//--------------------- .nv.callgraph             --------------------------
	.section	.nv.callgraph,"",@"SHT_CUDA_CALLGRAPH"
	.align	4
	.sectionentsize	8
	.align		4
        /*0000*/ 	.word	0x00000000
	.align		4
        /*0004*/ 	.word	0xffffffff
	.align		4
        /*0008*/ 	.word	index@(_Z6kernelimPVmPf)
	.align		4
        /*000c*/ 	.word	index@(vprintf)
	.align		4
        /*0010*/ 	.word	0x00000000
	.align		4
        /*0014*/ 	.word	0xfffffffe
	.align		4
        /*0018*/ 	.word	0x00000000
	.align		4
        /*001c*/ 	.word	0xfffffffd
	.align		4
        /*0020*/ 	.word	0x00000000
	.align		4
        /*0024*/ 	.word	0xfffffffc


//--------------------- .nv.constant4             --------------------------
	.section	.nv.constant4,"a",@progbits
	.align	8
	.align		8
.nv.constant4:
        /*0000*/ 	.dword	vprintf
	.align		8
        /*0008*/ 	.dword	$str


//--------------------- .text._Z6kernelimPVmPf    --------------------------
	.section	.text._Z6kernelimPVmPf,"ax",@progbits
	.align	128
        .global         _Z6kernelimPVmPf
        .type           _Z6kernelimPVmPf,@function
        .size           _Z6kernelimPVmPf,(.L_x_10 - _Z6kernelimPVmPf)
        .other          _Z6kernelimPVmPf,@"STO_CUDA_ENTRY STV_DEFAULT"
_Z6kernelimPVmPf:
.text._Z6kernelimPVmPf:
[----:B------:R-:W0:Y:S01]  /*0000*/  LDC R1, c[0x0][0x37c] ;  /* 0x0000df00ff017b82 */ /* 0x000e220000000800 */
[----:B------:R-:W1:Y:S07]  /*0010*/  S2R R3, SR_TID.Y ;  /* 0x0000000000037919 */ /* 0x000e6e0000002200 */
[----:B------:R-:W-:Y:S01]  /*0020*/  S2UR UR4, SR_CTAID.X ;  /* 0x00000000000479c3 */ /* 0x000fe20000002500 */
[----:B------:R-:W2:Y:S01]  /*0030*/  LDCU UR7, c[0x0][0x2fc] ;  /* 0x00005f80ff0777ac */ /* 0x000ea20008000800 */
[----:B------:R-:W-:Y:S01]  /*0040*/  MOV R2, 0x0 ;  /* 0x0000000000027802 */ /* 0x000fe20000000f00 */
[----:B------:R-:W3:Y:S01]  /*0050*/  S2R R5, SR_TID.X ;  /* 0x0000000000057919 */ /* 0x000ee20000002100 */
[----:B0-----:R-:W-:Y:S01]  /*0060*/  VIADD R1, R1, 0xfffffff8 ;  /* 0xfffffff801017836 */ /* 0x001fe20000000000 */
[----:B------:R-:W0:Y:S03]  /*0070*/  LDCU UR6, c[0x0][0x370] ;  /* 0x00006e00ff0677ac */ /* 0x000e260008000800 */
[----:B------:R-:W0:Y:S01]  /*0080*/  S2UR UR5, SR_CTAID.Y ;  /* 0x00000000000579c3 */ /* 0x000e220000002600 */
[----:B------:R-:W3:Y:S07]  /*0090*/  LDCU UR8, c[0x0][0x360] ;  /* 0x00006c00ff0877ac */ /* 0x000eee0008000800 */
[----:B------:R-:W1:Y:S01]  /*00a0*/  LDC R0, c[0x0][0x364] ;  /* 0x0000d900ff007b82 */ /* 0x000e620000000800 */
[----:B0-----:R-:W-:-:S06]  /*00b0*/  UIMAD UR4, UR5, UR6, UR4 ;  /* 0x00000006050472a4 */ /* 0x001fcc000f8e0204 */
[----:B-1----:R-:W-:Y:S02]  /*00c0*/  IMAD R0, R0, UR4, R3 ;  /* 0x0000000400007c24 */ /* 0x002fe4000f8e0203 */
[----:B------:R-:W0:Y:S03]  /*00d0*/  LDC.64 R2, c[0x4][R2] ;  /* 0x0100000002027b82 */ /* 0x000e260000000a00 */
[----:B------:R-:W1:Y:S01]  /*00e0*/  LDCU UR4, c[0x0][0x2f8] ;  /* 0x00005f00ff0477ac */ /* 0x000e620008000800 */
[----:B---3--:R-:W-:Y:S01]  /*00f0*/  IMAD R0, R0, UR8, R5 ;  /* 0x0000000800007c24 */ /* 0x008fe2000f8e0205 */
[----:B------:R-:W3:Y:S04]  /*0100*/  LDCU.64 UR8, c[0x4][0x8] ;  /* 0x01000100ff0877ac */ /* 0x000ee80008000a00 */
[----:B------:R4:W-:Y:S01]  /*0110*/  STL [R1], R0 ;  /* 0x0000000001007387 */ /* 0x0009e20000100800 */
[----:B-1----:R-:W-:Y:S01]  /*0120*/  IADD3 R6, P0, PT, R1, UR4, RZ ;  /* 0x0000000401067c10 */ /* 0x002fe2000ff1e0ff */
[----:B---3--:R-:W-:-:S02]  /*0130*/  IMAD.U32 R4, RZ, RZ, UR8 ;  /* 0x00000008ff047e24 */ /* 0x008fc4000f8e00ff */
[----:B------:R-:W-:Y:S02]  /*0140*/  IMAD.U32 R5, RZ, RZ, UR9 ;  /* 0x00000009ff057e24 */ /* 0x000fe4000f8e00ff */
[----:B--2-4-:R-:W-:-:S08]  /*0150*/  IMAD.X R7, RZ, RZ, UR7, P0 ;  /* 0x00000007ff077e24 */ /* 0x014fd000080e06ff */
[----:B------:R-:W-:-:S07]  /*0160*/  LEPC R20, `(.L_x_0) ;  /* 0x000000001014794e */ /* 0x000fce0000000000 */
[----:B0-----:R-:W-:Y:S05]  /*0170*/  CALL.ABS.NOINC R2 ;  /* 0x0000000002007343 */ /* 0x001fea0003c00000 */
.L_x_0:
[----:B------:R-:W0:Y:S01]  /*0180*/  LDC R0, c[0x0][0x380] ;  /* 0x0000e000ff007b82 */ /* 0x000e220000000800 */
[----:B------:R-:W-:-:S07]  /*0190*/  IMAD.MOV.U32 R5, RZ, RZ, RZ ;  /* 0x000000ffff057224 */ /* 0x000fce00078e00ff */
[----:B------:R-:W1:Y:S01]  /*01a0*/  LDC.64 R18, c[0x0][0x358] ;  /* 0x0000d600ff127b82 */ /* 0x000e620000000a00 */
[----:B0-----:R-:W-:-:S13]  /*01b0*/  ISETP.NE.AND P0, PT, R0, RZ, PT ;  /* 0x000000ff0000720c */ /* 0x001fda0003f05270 */
[----:B-1----:R-:W-:Y:S05]  /*01c0*/  @!P0 BRA `(.L_x_1) ;  /* 0x0000000400cc8947 */ /* 0x002fea0003800000 */
[----:B------:R-:W-:-:S13]  /*01d0*/  ISETP.GE.U32.AND P0, PT, R0, 0x10, PT ;  /* 0x000000100000780c */ /* 0x000fda0003f06070 */
[----:B------:R-:W-:Y:S05]  /*01e0*/  @!P0 BRA `(.L_x_2) ;  /* 0x0000000000cc8947 */ /* 0x000fea0003800000 */
[----:B------:R-:W0:Y:S01]  /*01f0*/  LDC.64 R2, c[0x0][0x390] ;  /* 0x0000e400ff027b82 */ /* 0x000e220000000a00 */
[----:B------:R-:W-:Y:S01]  /*0200*/  LOP3.LUT R4, R0, 0xfffffff0, RZ, 0xc0, !PT ;  /* 0xfffffff000047812 */ /* 0x000fe200078ec0ff */
[----:B------:R-:W-:Y:S04]  /*0210*/  BSSY.RECONVERGENT B0, `(.L_x_3) ;  /* 0x000002f000007945 */ /* 0x000fe80003800200 */
[----:B------:R-:W-:-:S07]  /*0220*/  IMAD.MOV R4, RZ, RZ, -R4 ;  /* 0x000000ffff047224 */ /* 0x000fce00078e0a04 */
.L_x_4:
[C---:B------:R-:W-:Y:S02]  /*0230*/  R2UR UR4, R18.reuse ;  /* 0x00000000120472ca */ /* 0x040fe400000e0000 */
[C---:B------:R-:W-:Y:S02]  /*0240*/  R2UR UR5, R19.reuse ;  /* 0x00000000130572ca */ /* 0x040fe400000e0000 */
[C---:B------:R-:W-:Y:S02]  /*0250*/  R2UR UR6, R18.reuse ;  /* 0x00000000120672ca */ /* 0x040fe400000e0000 */
[C---:B------:R-:W-:Y:S02]  /*0260*/  R2UR UR7, R19.reuse ;  /* 0x00000000130772ca */ /* 0x040fe400000e0000 */
[----:B------:R-:W-:Y:S02]  /*0270*/  R2UR UR8, R18 ;  /* 0x00000000120872ca */ /* 0x000fe400000e0000 */
[----:B------:R-:W-:-:S05]  /*0280*/  R2UR UR9, R19 ;  /* 0x00000000130972ca */ /* 0x000fca00000e0000 */
[----:B01---5:R1:W2:Y:S04]  /*0290*/  LDG.E.64.STRONG.SYS R6, desc[UR4][R2.64] ;  /* 0x0000000402067981 */ /* 0x0232a8000c1f5b00 */
[----:B------:R1:W3:Y:S04]  /*02a0*/  LDG.E.64.STRONG.SYS R8, desc[UR6][R2.64] ;  /* 0x0000000602087981 */ /* 0x0002e8000c1f5b00 */
[----:B------:R1:W4:Y:S01]  /*02b0*/  LDG.E.64.STRONG.SYS R10, desc[UR8][R2.64] ;  /* 0x00000008020a7981 */ /* 0x000322000c1f5b00 */
[C---:B------:R-:W-:Y:S02]  /*02c0*/  R2UR UR10, R18.reuse ;  /* 0x00000000120a72ca */ /* 0x040fe400000e0000 */
[----:B------:R-:W-:Y:S01]  /*02d0*/  R2UR UR11, R19 ;  /* 0x00000000130b72ca */ /* 0x000fe200000e0000 */
[----:B------:R1:W4:Y:S01]  /*02e0*/  LDG.E.64.STRONG.SYS R12, desc[UR4][R2.64] ;  /* 0x00000004020c7981 */ /* 0x000322000c1f5b00 */
[----:B------:R-:W-:-:S02]  /*02f0*/  R2UR UR12, R18 ;  /* 0x00000000120c72ca */ /* 0x000fc400000e0000 */
[C---:B------:R-:W-:Y:S02]  /*0300*/  R2UR UR13, R19.reuse ;  /* 0x00000000130d72ca */ /* 0x040fe400000e0000 */
[C---:B------:R-:W-:Y:S02]  /*0310*/  R2UR UR14, R18.reuse ;  /* 0x00000000120e72ca */ /* 0x040fe400000e0000 */
[C---:B------:R-:W-:Y:S02]  /*0320*/  R2UR UR15, R19.reuse ;  /* 0x00000000130f72ca */ /* 0x040fe400000e0000 */
[----:B------:R-:W-:Y:S02]  /*0330*/  R2UR UR16, R18 ;  /* 0x00000000121072ca */ /* 0x000fe400000e0000 */
[C---:B------:R-:W-:Y:S01]  /*0340*/  R2UR UR17, R19.reuse ;  /* 0x00000000131172ca */ /* 0x040fe200000e0000 */
[----:B------:R-:W-:Y:S01]  /*0350*/  VIADD R4, R4, 0x10 ;  /* 0x0000001004047836 */ /* 0x000fe20000000000 */
[----:B------:R-:W-:Y:S01]  /*0360*/  R2UR UR18, R18 ;  /* 0x00000000121272ca */ /* 0x000fe200000e0000 */
[----:B------:R1:W5:Y:S01]  /*0370*/  LDG.E.64.STRONG.SYS R14, desc[UR6][R2.64] ;  /* 0x00000006020e7981 */ /* 0x000362000c1f5b00 */
[----:B------:R-:W-:-:S02]  /*0380*/  R2UR UR19, R19 ;  /* 0x00000000131372ca */ /* 0x000fc400000e0000 */
[C---:B------:R-:W-:Y:S01]  /*0390*/  R2UR UR20, R18.reuse ;  /* 0x00000000121472ca */ /* 0x040fe200000e0000 */
[----:B------:R1:W5:Y:S01]  /*03a0*/  LDG.E.64.STRONG.SYS R16, desc[UR8][R2.64] ;  /* 0x0000000802107981 */ /* 0x000362000c1f5b00 */
[C---:B------:R-:W-:Y:S02]  /*03b0*/  R2UR UR21, R19.reuse ;  /* 0x00000000131572ca */ /* 0x040fe400000e0000 */
[C---:B------:R-:W-:Y:S01]  /*03c0*/  R2UR UR22, R18.reuse ;  /* 0x00000000121672ca */ /* 0x040fe200000e0000 */
[----:B------:R1:W5:Y:S01]  /*03d0*/  LDG.E.64.STRONG.SYS R20, desc[UR10][R2.64] ;  /* 0x0000000a02147981 */ /* 0x000362000c1f5b00 */
[C---:B------:R-:W-:Y:S02]  /*03e0*/  R2UR UR23, R19.reuse ;  /* 0x00000000131772ca */ /* 0x040fe400000e0000 */
[----:B------:R-:W-:Y:S01]  /*03f0*/  R2UR UR24, R18 ;  /* 0x00000000121872ca */ /* 0x000fe200000e0000 */
[----:B------:R1:W5:Y:S01]  /*0400*/  LDG.E.64.STRONG.SYS R22, desc[UR12][R2.64] ;  /* 0x0000000c02167981 */ /* 0x000362000c1f5b00 */
[----:B------:R-:W-:-:S02]  /*0410*/  R2UR UR25, R19 ;  /* 0x00000000131972ca */ /* 0x000fc400000e0000 */
[C---:B------:R-:W-:Y:S01]  /*0420*/  R2UR UR26, R18.reuse ;  /* 0x00000000121a72ca */ /* 0x040fe200000e0000 */
[----:B------:R1:W5:Y:S01]  /*0430*/  LDG.E.64.STRONG.SYS R24, desc[UR14][R2.64] ;  /* 0x0000000e02187981 */ /* 0x000362000c1f5b00 */
[C---:B------:R-:W-:Y:S02]  /*0440*/  R2UR UR27, R19.reuse ;  /* 0x00000000131b72ca */ /* 0x040fe400000e0000 */
[----:B------:R-:W-:Y:S01]  /*0450*/  R2UR UR28, R18 ;  /* 0x00000000121c72ca */ /* 0x000fe200000e0000 */
[----:B------:R1:W5:Y:S01]  /*0460*/  LDG.E.64.STRONG.SYS R26, desc[UR16][R2.64] ;  /* 0x00000010021a7981 */ /* 0x000362000c1f5b00 */
[----:B------:R-:W-:Y:S02]  /*0470*/  R2UR UR29, R19 ;  /* 0x00000000131d72ca */ /* 0x000fe400000e0000 */
[----:B------:R-:W-:Y:S01]  /*0480*/  ISETP.NE.AND P0, PT, R4, RZ, PT ;  /* 0x000000ff0400720c */ /* 0x000fe20003f05270 */
[----:B------:R1:W5:Y:S04]  /*0490*/  LDG.E.64.STRONG.SYS R28, desc[UR18][R2.64] ;  /* 0x00000012021c7981 */ /* 0x000368000c1f5b00 */
[----:B--2---:R1:W5:Y:S04]  /*04a0*/  LDG.E.64.STRONG.SYS R6, desc[UR20][R2.64] ;  /* 0x0000001402067981 */ /* 0x004368000c1f5b00 */
[----:B---3--:R1:W5:Y:S04]  /*04b0*/  LDG.E.64.STRONG.SYS R8, desc[UR22][R2.64] ;  /* 0x0000001602087981 */ /* 0x008368000c1f5b00 */
[----:B----4-:R1:W5:Y:S04]  /*04c0*/  LDG.E.64.STRONG.SYS R10, desc[UR24][R2.64] ;  /* 0x00000018020a7981 */ /* 0x010368000c1f5b00 */
[----:B------:R1:W5:Y:S04]  /*04d0*/  LDG.E.64.STRONG.SYS R12, desc[UR26][R2.64] ;  /* 0x0000001a020c7981 */ /* 0x000368000c1f5b00 */
[----:B------:R1:W5:Y:S01]  /*04e0*/  LDG.E.STRONG.SYS R5, desc[UR28][R2.64] ;  /* 0x0000001c02057981 */ /* 0x000362000c1f5900 */
[----:B------:R-:W-:Y:S05]  /*04f0*/  @P0 BRA `(.L_x_4) ;  /* 0xfffffffc004c0947 */ /* 0x000fea000383ffff */
[----:B------:R-:W-:Y:S05]  /*0500*/  BSYNC.RECONVERGENT B0 ;  /* 0x0000000000007941 */ /* 0x000fea0003800200 */
.L_x_3:
[----:B-----5:R-:W-:-:S07]  /*0510*/  IMAD.MOV.U32 R20, RZ, RZ, R5 ;  /* 0x000000ffff147224 */ /* 0x020fce00078e0005 */
.L_x_2:
[----:B-1----:R-:W-:-:S13]  /*0520*/  LOP3.LUT P0, R2, R0, 0xf, RZ, 0xc0, !PT ;  /* 0x0000000f00027812 */ /* 0x002fda000780c0ff */
[----:B------:R-:W-:Y:S05]  /*0530*/  @!P0 BRA `(.L_x_5) ;  /* 0x0000000000e88947 */ /* 0x000fea0003800000 */
[----:B------:R-:W-:Y:S02]  /*0540*/  ISETP.GE.U32.AND P0, PT, R2, 0x8, PT ;  /* 0x000000080200780c */ /* 0x000fe40003f06070 */
[----:B------:R-:W-:-:S04]  /*0550*/  LOP3.LUT R21, R0, 0x7, RZ, 0xc0, !PT ;  /* 0x0000000700157812 */ /* 0x000fc800078ec0ff */
[----:B------:R-:W-:-:S07]  /*0560*/  ISETP.NE.AND P1, PT, R21, RZ, PT ;  /* 0x000000ff1500720c */ /* 0x000fce0003f25270 */
[----:B------:R-:W-:Y:S06]  /*0570*/  @!P0 BRA `(.L_x_6) ;  /* 0x0000000000648947 */ /* 0x000fec0003800000 */
[----:B------:R-:W0:Y:S01]  /*0580*/  LDC.64 R2, c[0x0][0x390] ;  /* 0x0000e400ff027b82 */ /* 0x000e220000000a00 */
[C---:B------:R-:W-:Y:S02]  /*0590*/  R2UR UR4, R18.reuse ;  /* 0x00000000120472ca */ /* 0x040fe400000e0000 */
[C---:B------:R-:W-:Y:S02]  /*05a0*/  R2UR UR5, R19.reuse ;  /* 0x00000000130572ca */ /* 0x040fe400000e0000 */
[C---:B------:R-:W-:Y:S02]  /*05b0*/  R2UR UR6, R18.reuse ;  /* 0x00000000120672ca */ /* 0x040fe400000e0000 */
[C---:B------:R-:W-:Y:S02]  /*05c0*/  R2UR UR7, R19.reuse ;  /* 0x00000000130772ca */ /* 0x040fe400000e0000 */
[----:B------:R-:W-:Y:S02]  /*05d0*/  R2UR UR8, R18 ;  /* 0x00000000120872ca */ /* 0x000fe400000e0000 */
[----:B------:R-:W-:-:S02]  /*05e0*/  R2UR UR9, R19 ;  /* 0x00000000130972ca */ /* 0x000fc400000e0000 */
[C---:B------:R-:W-:Y:S02]  /*05f0*/  R2UR UR10, R18.reuse ;  /* 0x00000000120a72ca */ /* 0x040fe400000e0000 */
[C---:B------:R-:W-:Y:S02]  /*0600*/  R2UR UR11, R19.reuse ;  /* 0x00000000130b72ca */ /* 0x040fe400000e0000 */
[C---:B------:R-:W-:Y:S02]  /*0610*/  R2UR UR12, R18.reuse ;  /* 0x00000000120c72ca */ /* 0x040fe400000e0000 */
[C---:B------:R-:W-:Y:S02]  /*0620*/  R2UR UR13, R19.reuse ;  /* 0x00000000130d72ca */ /* 0x040fe400000e0000 */
[C---:B------:R-:W-:Y:S02]  /*0630*/  R2UR UR14, R18.reuse ;  /* 0x00000000120e72ca */ /* 0x040fe400000e0000 */
[----:B------:R-:W-:Y:S01]  /*0640*/  R2UR UR15, R19 ;  /* 0x00000000130f72ca */ /* 0x000fe200000e0000 */
[----:B0-----:R0:W5:Y:S01]  /*0650*/  LDG.E.64.STRONG.SYS R4, desc[UR4][R2.64] ;  /* 0x0000000402047981 */ /* 0x001162000c1f5b00 */
[----:B------:R-:W-:-:S02]  /*0660*/  R2UR UR16, R18 ;  /* 0x00000000121072ca */ /* 0x000fc400000e0000 */
[C---:B------:R-:W-:Y:S01]  /*0670*/  R2UR UR17, R19.reuse ;  /* 0x00000000131172ca */ /* 0x040fe200000e0000 */
[----:B------:R0:W5:Y:S01]  /*0680*/  LDG.E.64.STRONG.SYS R6, desc[UR6][R2.64] ;  /* 0x0000000602067981 */ /* 0x000162000c1f5b00 */
[----:B------:R-:W-:Y:S02]  /*0690*/  R2UR UR18, R18 ;  /* 0x00000000121272ca */ /* 0x000fe400000e0000 */
[----:B------:R-:W-:Y:S01]  /*06a0*/  R2UR UR19, R19 ;  /* 0x00000000131372ca */ /* 0x000fe200000e0000 */
[----:B------:R0:W5:Y:S04]  /*06b0*/  LDG.E.64.STRONG.SYS R8, desc[UR8][R2.64] ;  /* 0x0000000802087981 */ /* 0x000168000c1f5b00 */
[----:B------:R0:W5:Y:S04]  /*06c0*/  LDG.E.64.STRONG.SYS R10, desc[UR10][R2.64] ;  /* 0x0000000a020a7981 */ /* 0x000168000c1f5b00 */
[----:B------:R0:W5:Y:S04]  /*06d0*/  LDG.E.64.STRONG.SYS R12, desc[UR12][R2.64] ;  /* 0x0000000c020c7981 */ /* 0x000168000c1f5b00 */
[----:B------:R0:W5:Y:S04]  /*06e0*/  LDG.E.64.STRONG.SYS R14, desc[UR14][R2.64] ;  /* 0x0000000e020e7981 */ /* 0x000168000c1f5b00 */
[----:B------:R0:W5:Y:S04]  /*06f0*/  LDG.E.64.STRONG.SYS R16, desc[UR16][R2.64] ;  /* 0x0000001002107981 */ /* 0x000168000c1f5b00 */
[----:B------:R0:W5:Y:S02]  /*0700*/  LDG.E.STRONG.SYS R20, desc[UR18][R2.64] ;  /* 0x0000001202147981 */ /* 0x000164000c1f5900 */
.L_x_6:
[----:B------:R-:W-:Y:S05]  /*0710*/  @!P1 BRA `(.L_x_5) ;  /* 0x0000000000709947 */ /* 0x000fea0003800000 */
[----:B------:R-:W-:Y:S02]  /*0720*/  ISETP.GE.U32.AND P0, PT, R21, 0x4, PT ;  /* 0x000000041500780c */ /* 0x000fe40003f06070 */
[----:B------:R-:W-:-:S04]  /*0730*/  LOP3.LUT R0, R0, 0x3, RZ, 0xc0, !PT ;  /* 0x0000000300007812 */ /* 0x000fc800078ec0ff */
[----:B------:R-:W-:-:S07]  /*0740*/  ISETP.NE.AND P1, PT, R0, RZ, PT ;  /* 0x000000ff0000720c */ /* 0x000fce0003f25270 */
[----:B------:R-:W-:Y:S06]  /*0750*/  @!P0 BRA `(.L_x_7) ;  /* 0x0000000000348947 */ /* 0x000fec0003800000 */
[----:B0-----:R-:W0:Y:S01]  /*0760*/  LDC.64 R2, c[0x0][0x390] ;  /* 0x0000e400ff027b82 */ /* 0x001e220000000a00 */
[C---:B------:R-:W-:Y:S02]  /*0770*/  R2UR UR4, R18.reuse ;  /* 0x00000000120472ca */ /* 0x040fe400000e0000 */
[C---:B------:R-:W-:Y:S02]  /*0780*/  R2UR UR5, R19.reuse ;  /* 0x00000000130572ca */ /* 0x040fe400000e0000 */
[C---:B------:R-:W-:Y:S02]  /*0790*/  R2UR UR6, R18.reuse ;  /* 0x00000000120672ca */ /* 0x040fe400000e0000 */
[C---:B------:R-:W-:Y:S02]  /*07a0*/  R2UR UR7, R19.reuse ;  /* 0x00000000130772ca */ /* 0x040fe400000e0000 */
[----:B------:R-:W-:Y:S02]  /*07b0*/  R2UR UR8, R18 ;  /* 0x00000000120872ca */ /* 0x000fe400000e0000 */
[----:B------:R-:W-:-:S02]  /*07c0*/  R2UR UR9, R19 ;  /* 0x00000000130972ca */ /* 0x000fc400000e0000 */
[----:B------:R-:W-:Y:S02]  /*07d0*/  R2UR UR10, R18 ;  /* 0x00000000120a72ca */ /* 0x000fe400000e0000 */
[----:B------:R-:W-:Y:S01]  /*07e0*/  R2UR UR11, R19 ;  /* 0x00000000130b72ca */ /* 0x000fe200000e0000 */
[----:B0----5:R1:W5:Y:S04]  /*07f0*/  LDG.E.64.STRONG.SYS R4, desc[UR4][R2.64] ;  /* 0x0000000402047981 */ /* 0x021368000c1f5b00 */
[----:B------:R1:W5:Y:S04]  /*0800*/  LDG.E.64.STRONG.SYS R6, desc[UR6][R2.64] ;  /* 0x0000000602067981 */ /* 0x000368000c1f5b00 */
[----:B------:R1:W5:Y:S04]  /*0810*/  LDG.E.64.STRONG.SYS R8, desc[UR8][R2.64] ;  /* 0x0000000802087981 */ /* 0x000368000c1f5b00 */
[----:B------:R1:W5:Y:S02]  /*0820*/  LDG.E.STRONG.SYS R20, desc[UR10][R2.64] ;  /* 0x0000000a02147981 */ /* 0x000364000c1f5900 */
.L_x_7:
[----:B------:R-:W-:Y:S05]  /*0830*/  @!P1 BRA `(.L_x_5) ;  /* 0x0000000000289947 */ /* 0x000fea0003800000 */
[----:B01----:R-:W0:Y:S01]  /*0840*/  LDC.64 R2, c[0x0][0x390] ;  /* 0x0000e400ff027b82 */ /* 0x003e220000000a00 */
[----:B------:R-:W-:Y:S01]  /*0850*/  BSSY.RECONVERGENT B0, `(.L_x_5) ;  /* 0x0000008000007945 */ /* 0x000fe20003800200 */
[----:B------:R-:W-:-:S07]  /*0860*/  IMAD.MOV R0, RZ, RZ, -R0 ;  /* 0x000000ffff007224 */ /* 0x000fce00078e0a00 */
.L_x_8:
[----:B------:R-:W-:Y:S01]  /*0870*/  VIADD R0, R0, 0x1 ;  /* 0x0000000100007836 */ /* 0x000fe20000000000 */
[----:B------:R-:W-:Y:S02]  /*0880*/  R2UR UR4, R18 ;  /* 0x00000000120472ca */ /* 0x000fe400000e0000 */
[----:B------:R-:W-:Y:S02]  /*0890*/  R2UR UR5, R19 ;  /* 0x00000000130572ca */ /* 0x000fe400000e0000 */
[----:B------:R-:W-:-:S11]  /*08a0*/  ISETP.NE.AND P0, PT, R0, RZ, PT ;  /* 0x000000ff0000720c */ /* 0x000fd60003f05270 */
[----:B01---5:R1:W5:Y:S02]  /*08b0*/  LDG.E.STRONG.SYS R20, desc[UR4][R2.64] ;  /* 0x0000000402147981 */ /* 0x023364000c1f5900 */
[----:B------:R-:W-:Y:S05]  /*08c0*/  @P0 BRA `(.L_x_8) ;  /* 0xfffffffc00e80947 */ /* 0x000fea000383ffff */
[----:B------:R-:W-:Y:S05]  /*08d0*/  BSYNC.RECONVERGENT B0 ;  /* 0x0000000000007941 */ /* 0x000fea0003800200 */
.L_x_5:
[----:B-----5:R-:W-:-:S05]  /*08e0*/  VIADD R20, R20, 0x29a ;  /* 0x0000029a14147836 */ /* 0x020fca0000000000 */
[----:B------:R-:W-:-:S07]  /*08f0*/  I2FP.F32.S32 R5, R20 ;  /* 0x0000001400057245 */ /* 0x000fce0000201400 */
.L_x_1:
[----:B01----:R-:W0:Y:S01]  /*0900*/  LDC.64 R2, c[0x0][0x398] ;  /* 0x0000e600ff027b82 */ /* 0x003e220000000a00 */
[----:B------:R-:W-:Y:S02]  /*0910*/  R2UR UR4, R18 ;  /* 0x00000000120472ca */ /* 0x000fe400000e0000 */
[----:B------:R-:W-:-:S13]  /*0920*/  R2UR UR5, R19 ;  /* 0x00000000130572ca */ /* 0x000fda00000e0000 */
[----:B0-----:R-:W-:Y:S01]  /*0930*/  STG.E desc[UR4][R2.64], R5 ;  /* 0x0000000502007986 */ /* 0x001fe2000c101904 */
[----:B------:R-:W-:Y:S05]  /*0940*/  EXIT ;  /* 0x000000000000794d */ /* 0x000fea0003800000 */
.L_x_9:
[----:B------:R-:W-:-:S00]  /*0950*/  BRA `(.L_x_9) ;  /* 0xfffffffc00fc7947 */ /* 0x000fc0000383ffff */
[----:B------:R-:W-:-:S00]  /*0960*/  NOP ;  /* 0x0000000000007918 */ /* 0x000fc00000000000 */
        /* <DEDUP_REMOVED lines=9> */
.L_x_10:


//--------------------- .nv.global.init           --------------------------
	.section	.nv.global.init,"aw",@progbits
.nv.global.init:
	.type		$str,@object
	.size		$str,(.L_0 - $str)
$str:
        /*0000*/ 	.byte	0x20, 0x49, 0x20, 0x61, 0x6d, 0x20, 0x25, 0x64, 0x0a, 0x00
.L_0:


//--------------------- .nv.shared.reserved.0     --------------------------
	.section	.nv.shared.reserved.0,"aw",@nobits
	.weak		__nv_reservedSMEM_offset_0_alias
	.size		__nv_reservedSMEM_offset_0_alias, 0, 64
	.other		__nv_reservedSMEM_offset_0_alias,@"STO_CUDA_RESERVED_SHARED STV_DEFAULT"
__nv_reservedSMEM_offset_0_alias:
	.zero		0
	.zero		64


//--------------------- .nv.constant0._Z6kernelimPVmPf --------------------------
	.section	.nv.constant0._Z6kernelimPVmPf,"a",@progbits
	.sectionflags	@""
	.align	4
.nv.constant0._Z6kernelimPVmPf:
	.zero		928


//--------------------- SYMBOLS --------------------------

	.type		.nv.reservedSmem.offset0,@object
	.size		.nv.reservedSmem.offset0,0x4
	.type		vprintf,@function
